//
// Generated by NVIDIA NVVM Compiler
//
// Compiler Build ID: CL-36424714
// Cuda compilation tools, release 13.0, V13.0.88
// Based on NVVM 20.0.0
//

.version 9.0
.target sm_100
.address_size 64

	// .globl	_Z12Multy2MatrixiiiPfS_S_

.visible .entry _Z12Multy2MatrixiiiPfS_S_(
	.param .u32 _Z12Multy2MatrixiiiPfS_S__param_0,
	.param .u32 _Z12Multy2MatrixiiiPfS_S__param_1,
	.param .u32 _Z12Multy2MatrixiiiPfS_S__param_2,
	.param .u64 .ptr .align 1 _Z12Multy2MatrixiiiPfS_S__param_3,
	.param .u64 .ptr .align 1 _Z12Multy2MatrixiiiPfS_S__param_4,
	.param .u64 .ptr .align 1 _Z12Multy2MatrixiiiPfS_S__param_5
)
{
	.reg .pred 	%p<13>;
	.reg .b32 	%r<45>;
	.reg .b32 	%f<68>;
	.reg .b64 	%rd<52>;

	ld.param.u32 	%r19, [_Z12Multy2MatrixiiiPfS_S__param_0];
	ld.param.u32 	%r20, [_Z12Multy2MatrixiiiPfS_S__param_1];
	ld.param.u32 	%r21, [_Z12Multy2MatrixiiiPfS_S__param_2];
	ld.param.u64 	%rd10, [_Z12Multy2MatrixiiiPfS_S__param_3];
	ld.param.u64 	%rd11, [_Z12Multy2MatrixiiiPfS_S__param_4];
	cvta.to.global.u64 	%rd1, %rd11;
	cvta.to.global.u64 	%rd2, %rd10;
	mov.u32 	%r22, %ctaid.y;
	mov.u32 	%r23, %ntid.y;
	mov.u32 	%r24, %tid.y;
	mad.lo.s32 	%r1, %r22, %r23, %r24;
	mov.u32 	%r25, %ctaid.x;
	mov.u32 	%r26, %ntid.x;
	mov.u32 	%r27, %tid.x;
	mad.lo.s32 	%r2, %r25, %r26, %r27;
	setp.ge.s32 	%p1, %r1, %r20;
	setp.ge.s32 	%p2, %r2, %r21;
	or.pred  	%p3, %p1, %p2;
	@%p3 bra 	$L__BB0_14;
	setp.lt.s32 	%p4, %r19, 1;
	mov.f32 	%f67, 0f00000000;
	@%p4 bra 	$L__BB0_13;
	mul.lo.s32 	%r3, %r20, %r1;
	and.b32  	%r4, %r19, 7;
	setp.lt.u32 	%p5, %r19, 8;
	mov.f32 	%f67, 0f00000000;
	mov.b32 	%r43, 0;
	@%p5 bra 	$L__BB0_5;
	and.b32  	%r29, %r19, 2147483640;
	neg.s32 	%r41, %r29;
	mul.wide.u32 	%rd12, %r19, 4;
	add.s64 	%rd3, %rd1, %rd12;
	mul.wide.u32 	%rd13, %r19, 8;
	add.s64 	%rd4, %rd1, %rd13;
	mul.wide.u32 	%rd14, %r19, 12;
	add.s64 	%rd5, %rd1, %rd14;
	mul.wide.u32 	%rd15, %r19, 20;
	add.s64 	%rd6, %rd1, %rd15;
	mul.wide.u32 	%rd16, %r19, 24;
	add.s64 	%rd7, %rd1, %rd16;
	mul.wide.u32 	%rd17, %r19, 28;
	add.s64 	%rd8, %rd1, %rd17;
	mov.f32 	%f67, 0f00000000;
	mov.u32 	%r39, %r3;
	mov.u32 	%r40, %r2;
$L__BB0_4:
	.pragma "nounroll";
	and.b32  	%r43, %r19, 2147483640;
	mul.wide.s32 	%rd18, %r40, 4;
	add.s64 	%rd19, %rd3, %rd18;
	add.s64 	%rd20, %rd4, %rd18;
	add.s64 	%rd21, %rd5, %rd18;
	mul.wide.u32 	%rd22, %r19, 16;
	add.s64 	%rd23, %rd1, %rd18;
	add.s64 	%rd24, %rd23, %rd22;
	add.s64 	%rd25, %rd6, %rd18;
	add.s64 	%rd26, %rd7, %rd18;
	add.s64 	%rd27, %rd8, %rd18;
	mul.wide.s32 	%rd28, %r39, 4;
	add.s64 	%rd29, %rd2, %rd28;
	ld.global.f32 	%f17, [%rd29];
	ld.global.f32 	%f18, [%rd23];
	fma.rn.f32 	%f19, %f17, %f18, %f67;
	ld.global.f32 	%f20, [%rd29+4];
	ld.global.f32 	%f21, [%rd19];
	fma.rn.f32 	%f22, %f20, %f21, %f19;
	ld.global.f32 	%f23, [%rd29+8];
	ld.global.f32 	%f24, [%rd20];
	fma.rn.f32 	%f25, %f23, %f24, %f22;
	ld.global.f32 	%f26, [%rd29+12];
	ld.global.f32 	%f27, [%rd21];
	fma.rn.f32 	%f28, %f26, %f27, %f25;
	ld.global.f32 	%f29, [%rd29+16];
	ld.global.f32 	%f30, [%rd24];
	fma.rn.f32 	%f31, %f29, %f30, %f28;
	ld.global.f32 	%f32, [%rd29+20];
	ld.global.f32 	%f33, [%rd25];
	fma.rn.f32 	%f34, %f32, %f33, %f31;
	ld.global.f32 	%f35, [%rd29+24];
	ld.global.f32 	%f36, [%rd26];
	fma.rn.f32 	%f37, %f35, %f36, %f34;
	ld.global.f32 	%f38, [%rd29+28];
	ld.global.f32 	%f39, [%rd27];
	fma.rn.f32 	%f67, %f38, %f39, %f37;
	add.s32 	%r41, %r41, 8;
	shl.b32 	%r30, %r19, 3;
	add.s32 	%r40, %r40, %r30;
	add.s32 	%r39, %r39, 8;
	setp.ne.s32 	%p6, %r41, 0;
	@%p6 bra 	$L__BB0_4;
$L__BB0_5:
	setp.eq.s32 	%p7, %r4, 0;
	@%p7 bra 	$L__BB0_13;
	and.b32  	%r14, %r19, 3;
	setp.lt.u32 	%p8, %r4, 4;
	@%p8 bra 	$L__BB0_8;
	add.s32 	%r31, %r43, %r3;
	mul.wide.s32 	%rd30, %r31, 4;
	add.s64 	%rd31, %rd2, %rd30;
	ld.global.f32 	%f41, [%rd31];
	mad.lo.s32 	%r32, %r43, %r19, %r2;
	mul.wide.s32 	%rd32, %r32, 4;
	add.s64 	%rd33, %rd1, %rd32;
	ld.global.f32 	%f42, [%rd33];
	fma.rn.f32 	%f43, %f41, %f42, %f67;
	ld.global.f32 	%f44, [%rd31+4];
	mul.wide.u32 	%rd34, %r19, 4;
	add.s64 	%rd35, %rd33, %rd34;
	ld.global.f32 	%f45, [%rd35];
	fma.rn.f32 	%f46, %f44, %f45, %f43;
	ld.global.f32 	%f47, [%rd31+8];
	add.s64 	%rd36, %rd35, %rd34;
	ld.global.f32 	%f48, [%rd36];
	fma.rn.f32 	%f49, %f47, %f48, %f46;
	ld.global.f32 	%f50, [%rd31+12];
	add.s64 	%rd37, %rd36, %rd34;
	ld.global.f32 	%f51, [%rd37];
	fma.rn.f32 	%f67, %f50, %f51, %f49;
	add.s32 	%r43, %r43, 4;
$L__BB0_8:
	setp.eq.s32 	%p9, %r14, 0;
	@%p9 bra 	$L__BB0_13;
	setp.eq.s32 	%p10, %r14, 1;
	@%p10 bra 	$L__BB0_11;
	add.s32 	%r33, %r43, %r3;
	mul.wide.s32 	%rd38, %r33, 4;
	add.s64 	%rd39, %rd2, %rd38;
	ld.global.f32 	%f53, [%rd39];
	mad.lo.s32 	%r34, %r43, %r19, %r2;
	mul.wide.s32 	%rd40, %r34, 4;
	add.s64 	%rd41, %rd1, %rd40;
	ld.global.f32 	%f54, [%rd41];
	fma.rn.f32 	%f55, %f53, %f54, %f67;
	ld.global.f32 	%f56, [%rd39+4];
	mul.wide.u32 	%rd42, %r19, 4;
	add.s64 	%rd43, %rd41, %rd42;
	ld.global.f32 	%f57, [%rd43];
	fma.rn.f32 	%f67, %f56, %f57, %f55;
	add.s32 	%r43, %r43, 2;
$L__BB0_11:
	and.b32  	%r35, %r19, 1;
	setp.eq.b32 	%p11, %r35, 1;
	not.pred 	%p12, %p11;
	@%p12 bra 	$L__BB0_13;
	add.s32 	%r36, %r43, %r3;
	mul.wide.s32 	%rd44, %r36, 4;
	add.s64 	%rd45, %rd2, %rd44;
	ld.global.f32 	%f58, [%rd45];
	mad.lo.s32 	%r37, %r43, %r19, %r2;
	mul.wide.s32 	%rd46, %r37, 4;
	add.s64 	%rd47, %rd1, %rd46;
	ld.global.f32 	%f59, [%rd47];
	fma.rn.f32 	%f67, %f58, %f59, %f67;
$L__BB0_13:
	ld.param.u64 	%rd51, [_Z12Multy2MatrixiiiPfS_S__param_5];
	mad.lo.s32 	%r38, %r21, %r2, %r1;
	cvta.to.global.u64 	%rd48, %rd51;
	mul.wide.s32 	%rd49, %r38, 4;
	add.s64 	%rd50, %rd48, %rd49;
	st.global.f32 	[%rd50], %f67;
$L__BB0_14:
	ret;

}


// ===== COMPILED SASS (sm_100) =====

	.target	sm_100

	.elftype	@"ET_EXEC"


//--------------------- .note.nv.tkinfo           --------------------------
	.section	.note.nv.tkinfo,"",@"SHT_NOTE"
	.sectionflags	@"SHF_NOTE_NV_TKINFO"
	.tkinfo
        /*0018*/ 	.word	0x00000002
        /*0030*/ 	.string	""
        /*0030*/ 	.string	"ptxas"
        /*0030*/ 	.string	"Cuda compilation tools, release 13.0, V13.0.88"
        /*0030*/ 	.string	"Build cuda_13.0.r13.0/compiler.36424714_0"
        /*0030*/ 	.string	"-arch sm_100 -m 64 "



//--------------------- .note.nv.cuinfo           --------------------------
	.section	.note.nv.cuinfo,"",@"SHT_NOTE"
	.sectionflags	@"SHF_NOTE_NV_CUINFO"
        /*0018*/ 	.short	0x0002
        /*001a*/ 	.short	0x0064
        /*001c*/ 	.short	0x0082
	.zero		2


//--------------------- .nv.info                  --------------------------
	.section	.nv.info,"",@"SHT_CUDA_INFO"
	.align	4


	//----- nvinfo : EIATTR_REGCOUNT
	.align		4
        /*0000*/ 	.byte	0x04, 0x2f
        /*0002*/ 	.short	(.L_1 - .L_0)
	.align		4
.L_0:
        /*0004*/ 	.word	index@(_Z12Multy2MatrixiiiPfS_S_)
        /*0008*/ 	.word	0x00000020


	//----- nvinfo : EIATTR_FRAME_SIZE
	.align		4
.L_1:
        /*000c*/ 	.byte	0x04, 0x11
        /*000e*/ 	.short	(.L_3 - .L_2)
	.align		4
.L_2:
        /*0010*/ 	.word	index@(_Z12Multy2MatrixiiiPfS_S_)
        /*0014*/ 	.word	0x00000000


	//----- nvinfo : EIATTR_MIN_STACK_SIZE
	.align		4
.L_3:
        /*0018*/ 	.byte	0x04, 0x12
        /*001a*/ 	.short	(.L_5 - .L_4)
	.align		4
.L_4:
        /*001c*/ 	.word	index@(_Z12Multy2MatrixiiiPfS_S_)
        /*0020*/ 	.word	0x00000000
.L_5:


//--------------------- .nv.compat                --------------------------
	.section	.nv.compat,"",@"SHT_CUDA_COMPAT_INFO"
	.align	4
        /*0000*/ 	.byte	0x02, 0x09, 0x00, 0x00, 0x02, 0x02, 0x01, 0x00, 0x02, 0x05, 0x05, 0x00, 0x03, 0x07, 0x01, 0x01
        /*0010*/ 	.byte	0x02, 0x03, 0x00, 0x00, 0x02, 0x06, 0x01, 0x00, 0x04, 0x0b, 0x08, 0x00, 0x09, 0x00, 0x00, 0x00
        /*0020*/ 	.byte	0x00, 0x00, 0x00, 0x00


//--------------------- .nv.info._Z12Multy2MatrixiiiPfS_S_ --------------------------
	.section	.nv.info._Z12Multy2MatrixiiiPfS_S_,"",@"SHT_CUDA_INFO"
	.sectionflags	@""
	.align	4


	//----- nvinfo : EIATTR_CUDA_API_VERSION
	.align		4
        /*0000*/ 	.byte	0x04, 0x37
        /*0002*/ 	.short	(.L_7 - .L_6)
.L_6:
        /*0004*/ 	.word	0x00000082


	//----- nvinfo : EIATTR_KPARAM_INFO
	.align		4
.L_7:
        /*0008*/ 	.byte	0x04, 0x17
        /*000a*/ 	.short	(.L_9 - .L_8)
.L_8:
        /*000c*/ 	.word	0x00000000
        /*0010*/ 	.short	0x0005
        /*0012*/ 	.short	0x0020
        /*0014*/ 	.byte	0x00, 0xf5, 0x21, 0x00


	//----- nvinfo : EIATTR_KPARAM_INFO
	.align		4
.L_9:
        /*0018*/ 	.byte	0x04, 0x17
        /*001a*/ 	.short	(.L_11 - .L_10)
.L_10:
        /*001c*/ 	.word	0x00000000
        /*0020*/ 	.short	0x0004
        /*0022*/ 	.short	0x0018
        /*0024*/ 	.byte	0x00, 0xf5, 0x21, 0x00


	//----- nvinfo : EIATTR_KPARAM_INFO
	.align		4
.L_11:
        /*0028*/ 	.byte	0x04, 0x17
        /*002a*/ 	.short	(.L_13 - .L_12)
.L_12:
        /*002c*/ 	.word	0x00000000
        /*0030*/ 	.short	0x0003
        /*0032*/ 	.short	0x0010
        /*0034*/ 	.byte	0x00, 0xf5, 0x21, 0x00


	//----- nvinfo : EIATTR_KPARAM_INFO
	.align		4
.L_13:
        /*0038*/ 	.byte	0x04, 0x17
        /*003a*/ 	.short	(.L_15 - .L_14)
.L_14:
        /*003c*/ 	.word	0x00000000
        /*0040*/ 	.short	0x0002
        /*0042*/ 	.short	0x0008
        /*0044*/ 	.byte	0x00, 0xf0, 0x11, 0x00


	//----- nvinfo : EIATTR_KPARAM_INFO
	.align		4
.L_15:
        /*0048*/ 	.byte	0x04, 0x17
        /*004a*/ 	.short	(.L_17 - .L_16)
.L_16:
        /*004c*/ 	.word	0x00000000
        /*0050*/ 	.short	0x0001
        /*0052*/ 	.short	0x0004
        /*0054*/ 	.byte	0x00, 0xf0, 0x11, 0x00


	//----- nvinfo : EIATTR_KPARAM_INFO
	.align		4
.L_17:
        /*0058*/ 	.byte	0x04, 0x17
        /*005a*/ 	.short	(.L_19 - .L_18)
.L_18:
        /*005c*/ 	.word	0x00000000
        /*0060*/ 	.short	0x0000
        /*0062*/ 	.short	0x0000
        /*0064*/ 	.byte	0x00, 0xf0, 0x11, 0x00


	//----- nvinfo : EIATTR_SPARSE_MMA_MASK
	.align		4
.L_19:
        /*0068*/ 	.byte	0x03, 0x50
        /*006a*/ 	.short	0x0000


	//----- nvinfo : EIATTR_MAXREG_COUNT
	.align		4
        /*006c*/ 	.byte	0x03, 0x1b
        /*006e*/ 	.short	0x00ff


	//----- nvinfo : EIATTR_MERCURY_ISA_VERSION
	.align		4
        /*0070*/ 	.byte	0x03, 0x5f
        /*0072*/ 	.short	0x0101


	//----- nvinfo : EIATTR_VRC_CTA_INIT_COUNT
	.align		4
        /*0074*/ 	.byte	0x02, 0x4a
	.zero		1
	.zero		1


	//----- nvinfo : EIATTR_EXIT_INSTR_OFFSETS
	.align		4
        /*0078*/ 	.byte	0x04, 0x1c
        /*007a*/ 	.short	(.L_21 - .L_20)


	//   ....[0]....
.L_20:
        /*007c*/ 	.word	0x000000d0


	//   ....[1]....
        /*0080*/ 	.word	0x00000a00


	//----- nvinfo : EIATTR_CBANK_PARAM_SIZE
	.align		4
.L_21:
        /*0084*/ 	.byte	0x03, 0x19
        /*0086*/ 	.short	0x0028


	//----- nvinfo : EIATTR_PARAM_CBANK
	.align		4
        /*0088*/ 	.byte	0x04, 0x0a
        /*008a*/ 	.short	(.L_23 - .L_22)
	.align		4
.L_22:
        /*008c*/ 	.word	index@(.nv.constant0._Z12Multy2MatrixiiiPfS_S_)
        /*0090*/ 	.short	0x0380
        /*0092*/ 	.short	0x0028


	//----- nvinfo : EIATTR_SW_WAR
	.align		4
.L_23:
        /*0094*/ 	.byte	0x04, 0x36
        /*0096*/ 	.short	(.L_25 - .L_24)
.L_24:
        /*0098*/ 	.word	0x00000008
.L_25:


//--------------------- .nv.callgraph             --------------------------
	.section	.nv.callgraph,"",@"SHT_CUDA_CALLGRAPH"
	.align	4
	.sectionentsize	8
	.align		4
        /*0000*/ 	.word	0x00000000
	.align		4
        /*0004*/ 	.word	0xffffffff
	.align		4
        /*0008*/ 	.word	0x00000000
	.align		4
        /*000c*/ 	.word	0xfffffffe
	.align		4
        /*0010*/ 	.word	0x00000000
	.align		4
        /*0014*/ 	.word	0xfffffffd
	.align		4
        /*0018*/ 	.word	0x00000000
	.align		4
        /*001c*/ 	.word	0xfffffffc


//--------------------- .text._Z12Multy2MatrixiiiPfS_S_ --------------------------
	.section	.text._Z12Multy2MatrixiiiPfS_S_,"ax",@progbits
	.align	128
        .global         _Z12Multy2MatrixiiiPfS_S_
        .type           _Z12Multy2MatrixiiiPfS_S_,@function
        .size           _Z12Multy2MatrixiiiPfS_S_,(.L_x_5 - _Z12Multy2MatrixiiiPfS_S_)
        .other          _Z12Multy2MatrixiiiPfS_S_,@"STO_CUDA_ENTRY STV_DEFAULT"
_Z12Multy2MatrixiiiPfS_S_:
.text._Z12Multy2MatrixiiiPfS_S_:
[----:B------:R-:W-:Y:S01]  /*0000*/  LDC R1, c[0x0][0x37c] ;  /* 0x0000df00ff017b82 */ /* 0x000fe20000000800 */
[----:B------:R-:W0:Y:S07]  /*0010*/  S2R R3, SR_TID.X ;  /* 0x0000000000037919 */ /* 0x000e2e0000002100 */
[----:B------:R-:W1:Y:S01]  /*0020*/  LDC R15, c[0x0][0x364] ;  /* 0x0000d900ff0f7b82 */ /* 0x000e620000000800 */
[----:B------:R-:W2:Y:S01]  /*0030*/  LDCU UR16, c[0x0][0x388] ;  /* 0x00007100ff1077ac */ /* 0x000ea20008000800 */
[----:B------:R-:W1:Y:S01]  /*0040*/  S2R R2, SR_TID.Y ;  /* 0x0000000000027919 */ /* 0x000e620000002200 */
[----:B------:R-:W3:Y:S05]  /*0050*/  LDCU UR17, c[0x0][0x384] ;  /* 0x00007080ff1177ac */ /* 0x000eea0008000800 */
[----:B------:R-:W0:Y:S08]  /*0060*/  S2UR UR5, SR_CTAID.X ;  /* 0x00000000000579c3 */ /* 0x000e300000002500 */
[----:B------:R-:W0:Y:S08]  /*0070*/  LDC R0, c[0x0][0x360] ;  /* 0x0000d800ff007b82 */ /* 0x000e300000000800 */
[----:B------:R-:W1:Y:S01]  /*0080*/  S2UR UR4, SR_CTAID.Y ;  /* 0x00000000000479c3 */ /* 0x000e620000002600 */
[----:B0-----:R-:W-:-:S05]  /*0090*/  IMAD R0, R0, UR5, R3 ;  /* 0x0000000500007c24 */ /* 0x001fca000f8e0203 */
[----:B--2---:R-:W-:Y:S01]  /*00a0*/  ISETP.GE.AND P0, PT, R0, UR16, PT ;  /* 0x0000001000007c0c */ /* 0x004fe2000bf06270 */
[----:B-1----:R-:W-:-:S05]  /*00b0*/  IMAD R15, R15, UR4, R2 ;  /* 0x000000040f0f7c24 */ /* 0x002fca000f8e0202 */
[----:B---3--:R-:W-:-:S13]  /*00c0*/  ISETP.GE.OR P0, PT, R15, UR17, P0 ;  /* 0x000000110f007c0c */ /* 0x008fda0008706670 */
[----:B------:R-:W-:Y:S05]  /*00d0*/  @P0 EXIT ;  /* 0x000000000000094d */ /* 0x000fea0003800000 */
[----:B------:R-:W0:Y:S01]  /*00e0*/  LDCU UR18, c[0x0][0x380] ;  /* 0x00007000ff1277ac */ /* 0x000e220008000800 */
[----:B------:R-:W-:Y:S01]  /*00f0*/  HFMA2 R18, -RZ, RZ, 0, 0 ;  /* 0x00000000ff127431 */ /* 0x000fe200000001ff */
[----:B------:R-:W1:Y:S01]  /*0100*/  LDCU.64 UR14, c[0x0][0x358] ;  /* 0x00006b00ff0e77ac */ /* 0x000e620008000a00 */
[----:B0-----:R-:W-:-:S09]  /*0110*/  UISETP.GE.AND UP0, UPT, UR18, 0x1, UPT ;  /* 0x000000011200788c */ /* 0x001fd2000bf06270 */
[----:B-1----:R-:W-:Y:S05]  /*0120*/  BRA.U !UP0, `(.L_x_0) ;  /* 0x0000000908247547 */ /* 0x002fea000b800000 */
[----:B------:R-:W-:Y:S01]  /*0130*/  UISETP.GE.U32.AND UP0, UPT, UR18, 0x8, UPT ;  /* 0x000000081200788c */ /* 0x000fe2000bf06070 */
[----:B------:R-:W-:Y:S01]  /*0140*/  IMAD R16, R15, UR17, RZ ;  /* 0x000000110f107c24 */ /* 0x000fe2000f8e02ff */
[----:B------:R-:W-:Y:S01]  /*0150*/  MOV R18, RZ ;  /* 0x000000ff00127202 */ /* 0x000fe20000000f00 */
[----:B------:R-:W-:-:S06]  /*0160*/  UMOV UR4, URZ ;  /* 0x000000ff00047c82 */ /* 0x000fcc0008000000 */
[----:B------:R-:W-:Y:S05]  /*0170*/  BRA.U !UP0, `(.L_x_1) ;  /* 0x0000000108f87547 */ /* 0x000fea000b800000 */
[----:B------:R-:W0:Y:S01]  /*0180*/  LDCU.64 UR20, c[0x0][0x398] ;  /* 0x00007300ff1477ac */ /* 0x000e220008000a00 */
[----:B------:R-:W-:Y:S02]  /*0190*/  MOV R18, RZ ;  /* 0x000000ff00127202 */ /* 0x000fe40000000f00 */
[----:B------:R-:W-:Y:S01]  /*01a0*/  MOV R14, R16 ;  /* 0x00000010000e7202 */ /* 0x000fe20000000f00 */
[----:B------:R-:W-:Y:S01]  /*01b0*/  ULOP3.LUT UR4, UR18, 0x7ffffff8, URZ, 0xc0, !UPT ;  /* 0x7ffffff812047892 */ /* 0x000fe2000f8ec0ff */
[----:B------:R-:W-:-:S03]  /*01c0*/  MOV R17, R0 ;  /* 0x0000000000117202 */ /* 0x000fc60000000f00 */
[----:B------:R-:W-:Y:S02]  /*01d0*/  UIADD3 UR4, UPT, UPT, -UR4, URZ, URZ ;  /* 0x000000ff04047290 */ /* 0x000fe4000fffe1ff */
[----:B0-----:R-:W-:Y:S02]  /*01e0*/  UIMAD.WIDE.U32 UR6, UR18, 0xc, UR20 ;  /* 0x0000000c120678a5 */ /* 0x001fe4000f8e0014 */
[----:B------:R-:W-:Y:S02]  /*01f0*/  UIMAD.WIDE.U32 UR8, UR18, 0x14, UR20 ;  /* 0x00000014120878a5 */ /* 0x000fe4000f8e0014 */
[----:B------:R-:W-:Y:S02]  /*0200*/  UIMAD.WIDE.U32 UR10, UR18, 0x18, UR20 ;  /* 0x00000018120a78a5 */ /* 0x000fe4000f8e0014 */
[----:B------:R-:W-:-:S12]  /*0210*/  UIMAD.WIDE.U32 UR12, UR18, 0x1c, UR20 ;  /* 0x0000001c120c78a5 */ /* 0x000fd8000f8e0014 */
.L_x_2:
[----:B------:R-:W0:Y:S01]  /*0220*/  LDC.64 R2, c[0x0][0x390] ;  /* 0x0000e400ff027b82 */ /* 0x000e220000000a00 */
[----:B------:R-:W-:Y:S01]  /*0230*/  HFMA2 R6, -RZ, RZ, 0, 2.384185791015625e-07 ;  /* 0x00000004ff067431 */ /* 0x000fe200000001ff */
[----:B------:R-:W-:Y:S02]  /*0240*/  UIMAD.WIDE.U32 UR24, UR18, 0x4, UR20 ;  /* 0x00000004121878a5 */ /* 0x000fe4000f8e0014 */
[----:B------:R-:W-:-:S04]  /*0250*/  UIMAD.WIDE.U32 UR22, UR18, 0x8, UR20 ;  /* 0x00000008121678a5 */ /* 0x000fc8000f8e0014 */
[----:B------:R-:W-:Y:S02]  /*0260*/  MOV R8, UR24 ;  /* 0x0000001800087c02 */ /* 0x000fe40008000f00 */
[----:B------:R-:W-:Y:S01]  /*0270*/  MOV R9, UR25 ;  /* 0x0000001900097c02 */ /* 0x000fe20008000f00 */
[C---:B------:R-:W-:Y:S01]  /*0280*/  IMAD.WIDE R6, R17.reuse, R6, UR20 ;  /* 0x0000001411067e25 */ /* 0x040fe2000f8e0206 */
[----:B------:R-:W-:Y:S02]  /*0290*/  MOV R10, UR22 ;  /* 0x00000016000a7c02 */ /* 0x000fe40008000f00 */
[----:B------:R-:W-:Y:S01]  /*02a0*/  MOV R11, UR23 ;  /* 0x00000017000b7c02 */ /* 0x000fe20008000f00 */
[C---:B------:R-:W-:Y:S01]  /*02b0*/  IMAD.WIDE R8, R17.reuse, 0x4, R8 ;  /* 0x0000000411087825 */ /* 0x040fe200078e0208 */
[----:B------:R1:W2:Y:S01]  /*02c0*/  LDG.E R19, desc[UR14][R6.64] ;  /* 0x0000000e06137981 */ /* 0x0002a2000c1e1900 */
[----:B------:R-:W-:Y:S02]  /*02d0*/  MOV R4, 0x4 ;  /* 0x0000000400047802 */ /* 0x000fe40000000f00 */
[----:B0-----:R-:W-:Y:S01]  /*02e0*/  IMAD.WIDE R2, R14, 0x4, R2 ;  /* 0x000000040e027825 */ /* 0x001fe200078e0202 */
[----:B------:R0:W3:Y:S04]  /*02f0*/  LDG.E R20, desc[UR14][R8.64] ;  /* 0x0000000e08147981 */ /* 0x0000e8000c1e1900 */
[----:B------:R-:W2:Y:S01]  /*0300*/  LDG.E R21, desc[UR14][R2.64] ;  /* 0x0000000e02157981 */ /* 0x000ea2000c1e1900 */
[----:B------:R-:W-:-:S04]  /*0310*/  IMAD.WIDE R10, R17, 0x4, R10 ;  /* 0x00000004110a7825 */ /* 0x000fc800078e020a */
[----:B------:R-:W-:Y:S01]  /*0320*/  HFMA2 R12, -RZ, RZ, 0, 2.384185791015625e-07 ;  /* 0x00000004ff0c7431 */ /* 0x000fe200000001ff */
[----:B------:R-:W-:Y:S01]  /*0330*/  MOV R13, UR18 ;  /* 0x00000012000d7c02 */ /* 0x000fe20008000f00 */
[----:B------:R-:W3:Y:S01]  /*0340*/  LDG.E R25, desc[UR14][R2.64+0x4] ;  /* 0x0000040e02197981 */ /* 0x000ee2000c1e1900 */
[----:B------:R-:W-:-:S03]  /*0350*/  IMAD.WIDE R4, R17, R4, UR6 ;  /* 0x0000000611047e25 */ /* 0x000fc6000f8e0204 */
[----:B------:R4:W5:Y:S01]  /*0360*/  LDG.E R23, desc[UR14][R10.64] ;  /* 0x0000000e0a177981 */ /* 0x000962000c1e1900 */
[----:B-1----:R-:W-:-:S03]  /*0370*/  IMAD.WIDE.U32 R6, R13, 0x10, R6 ;  /* 0x000000100d067825 */ /* 0x002fc600078e0006 */
[----:B------:R-:W5:Y:S01]  /*0380*/  LDG.E R22, desc[UR14][R2.64+0x8] ;  /* 0x0000080e02167981 */ /* 0x000f62000c1e1900 */
[----:B------:R-:W-:Y:S01]  /*0390*/  MOV R28, 0x4 ;  /* 0x00000004001c7802 */ /* 0x000fe20000000f00 */
[C---:B0-----:R-:W-:Y:S02]  /*03a0*/  IMAD.WIDE R8, R17.reuse, R12, UR8 ;  /* 0x0000000811087e25 */ /* 0x041fe4000f8e020c */
[----:B------:R-:W5:Y:S04]  /*03b0*/  LDG.E R5, desc[UR14][R4.64] ;  /* 0x0000000e04057981 */ /* 0x000f68000c1e1900 */
[----:B------:R-:W5:Y:S01]  /*03c0*/  LDG.E R24, desc[UR14][R2.64+0xc] ;  /* 0x00000c0e02187981 */ /* 0x000f62000c1e1900 */
[----:B----4-:R-:W-:-:S03]  /*03d0*/  IMAD.WIDE R10, R17, R28, UR10 ;  /* 0x0000000a110a7e25 */ /* 0x010fc6000f8e021c */
[----:B------:R0:W4:Y:S04]  /*03e0*/  LDG.E R7, desc[UR14][R6.64] ;  /* 0x0000000e06077981 */ /* 0x000128000c1e1900 */
[----:B------:R-:W4:Y:S01]  /*03f0*/  LDG.E R26, desc[UR14][R2.64+0x10] ;  /* 0x0000100e021a7981 */ /* 0x000f22000c1e1900 */
[----:B------:R-:W-:-:S03]  /*0400*/  IMAD.WIDE R12, R17, R12, UR12 ;  /* 0x0000000c110c7e25 */ /* 0x000fc6000f8e020c */
[----:B------:R-:W4:Y:S04]  /*0410*/  LDG.E R8, desc[UR14][R8.64] ;  /* 0x0000000e08087981 */ /* 0x000f28000c1e1900 */
[----:B------:R-:W4:Y:S04]  /*0420*/  LDG.E R27, desc[UR14][R2.64+0x14] ;  /* 0x0000140e021b7981 */ /* 0x000f28000c1e1900 */
[----:B------:R-:W4:Y:S04]  /*0430*/  LDG.E R10, desc[UR14][R10.64] ;  /* 0x0000000e0a0a7981 */ /* 0x000f28000c1e1900 */
[----:B------:R-:W4:Y:S04]  /*0440*/  LDG.E R29, desc[UR14][R2.64+0x18] ;  /* 0x0000180e021d7981 */ /* 0x000f28000c1e1900 */
[----:B------:R-:W4:Y:S04]  /*0450*/  LDG.E R12, desc[UR14][R12.64] ;  /* 0x0000000e0c0c7981 */ /* 0x000f28000c1e1900 */
[----:B------:R-:W4:Y:S01]  /*0460*/  LDG.E R4, desc[UR14][R2.64+0x1c] ;  /* 0x00001c0e02047981 */ /* 0x000f22000c1e1900 */
[----:B------:R-:W-:-:S04]  /*0470*/  UIADD3 UR4, UPT, UPT, UR4, 0x8, URZ ;  /* 0x0000000804047890 */ /* 0x000fc8000fffe0ff */
[----:B------:R-:W-:Y:S01]  /*0480*/  UISETP.NE.AND UP0, UPT, UR4, URZ, UPT ;  /* 0x000000ff0400728c */ /* 0x000fe2000bf05270 */
[----:B0-----:R-:W-:Y:S02]  /*0490*/  MOV R6, UR18 ;  /* 0x0000001200067c02 */ /* 0x001fe40008000f00 */
[----:B------:R-:W-:Y:S02]  /*04a0*/  IADD3 R14, PT, PT, R14, 0x8, RZ ;  /* 0x000000080e0e7810 */ /* 0x000fe40007ffe0ff */
[----:B------:R-:W-:Y:S01]  /*04b0*/  LEA R17, R6, R17, 0x3 ;  /* 0x0000001106117211 */ /* 0x000fe200078e18ff */
[----:B--2---:R-:W-:-:S04]  /*04c0*/  FFMA R18, R21, R19, R18 ;  /* 0x0000001315127223 */ /* 0x004fc80000000012 */
[----:B---3--:R-:W-:-:S04]  /*04d0*/  FFMA R25, R25, R20, R18 ;  /* 0x0000001419197223 */ /* 0x008fc80000000012 */
[----:B-----5:R-:W-:-:S04]  /*04e0*/  FFMA R23, R22, R23, R25 ;  /* 0x0000001716177223 */ /* 0x020fc80000000019 */
[----:B------:R-:W-:-:S04]  /*04f0*/  FFMA R5, R24, R5, R23 ;  /* 0x0000000518057223 */ /* 0x000fc80000000017 */
[----:B----4-:R-:W-:-:S04]  /*0500*/  FFMA R26, R26, R7, R5 ;  /* 0x000000071a1a7223 */ /* 0x010fc80000000005 */
[----:B------:R-:W-:-:S04]  /*0510*/  FFMA R8, R27, R8, R26 ;  /* 0x000000081b087223 */ /* 0x000fc8000000001a */
[----:B------:R-:W-:-:S04]  /*0520*/  FFMA R29, R29, R10, R8 ;  /* 0x0000000a1d1d7223 */ /* 0x000fc80000000008 */
[----:B------:R-:W-:Y:S01]  /*0530*/  FFMA R18, R4, R12, R29 ;  /* 0x0000000c04127223 */ /* 0x000fe2000000001d */
[----:B------:R-:W-:Y:S06]  /*0540*/  BRA.U UP0, `(.L_x_2) ;  /* 0xfffffffd00347547 */ /* 0x000fec000b83ffff */
[----:B------:R-:W-:-:S12]  /*0550*/  ULOP3.LUT UR4, UR18, 0x7ffffff8, URZ, 0xc0, !UPT ;  /* 0x7ffffff812047892 */ /* 0x000fd8000f8ec0ff */
.L_x_1:
[----:B------:R-:W-:-:S04]  /*0560*/  ULOP3.LUT UR6, UR18, 0x7, URZ, 0xc0, !UPT ;  /* 0x0000000712067892 */ /* 0x000fc8000f8ec0ff */
[----:B------:R-:W-:-:S09]  /*0570*/  UISETP.NE.AND UP0, UPT, UR6, URZ, UPT ;  /* 0x000000ff0600728c */ /* 0x000fd2000bf05270 */
[----:B------:R-:W-:Y:S05]  /*0580*/  BRA.U !UP0, `(.L_x_0) ;  /* 0x00000005080c7547 */ /* 0x000fea000b800000 */
[----:B------:R-:W-:Y:S02]  /*0590*/  UISETP.GE.U32.AND UP0, UPT, UR6, 0x4, UPT ;  /* 0x000000040600788c */ /* 0x000fe4000bf06070 */
[----:B------:R-:W-:-:S04]  /*05a0*/  ULOP3.LUT UR5, UR18, 0x3, URZ, 0xc0, !UPT ;  /* 0x0000000312057892 */ /* 0x000fc8000f8ec0ff */
[----:B------:R-:W-:-:S03]  /*05b0*/  UISETP.NE.AND UP1, UPT, UR5, URZ, UPT ;  /* 0x000000ff0500728c */ /* 0x000fc6000bf25270 */
[----:B------:R-:W-:Y:S08]  /*05c0*/  BRA.U !UP0, `(.L_x_3) ;  /* 0x0000000108647547 */ /* 0x000ff0000b800000 */
[----:B------:R-:W0:Y:S01]  /*05d0*/  LDC.64 R4, c[0x0][0x398] ;  /* 0x0000e600ff047b82 */ /* 0x000e220000000a00 */
[----:B------:R-:W-:Y:S02]  /*05e0*/  MOV R9, UR4 ;  /* 0x0000000400097c02 */ /* 0x000fe40008000f00 */
[----:B------:R-:W-:-:S03]  /*05f0*/  IADD3 R7, PT, PT, R16, UR4, RZ ;  /* 0x0000000410077c10 */ /* 0x000fc6000fffe0ff */
[----:B------:R-:W-:Y:S02]  /*0600*/  IMAD R9, R9, UR18, R0 ;  /* 0x0000001209097c24 */ /* 0x000fe4000f8e0200 */
[----:B------:R-:W1:Y:S01]  /*0610*/  LDC.64 R2, c[0x0][0x390] ;  /* 0x0000e400ff027b82 */ /* 0x000e620000000a00 */
[----:B------:R-:W-:Y:S01]  /*0620*/  MOV R11, UR18 ;  /* 0x00000012000b7c02 */ /* 0x000fe20008000f00 */
[----:B0-----:R-:W-:Y:S01]  /*0630*/  IMAD.WIDE R4, R9, 0x4, R4 ;  /* 0x0000000409047825 */ /* 0x001fe200078e0204 */
[----:B------:R-:W-:-:S03]  /*0640*/  MOV R9, UR18 ;  /* 0x0000001200097c02 */ /* 0x000fc60008000f00 */
[----:B-1----:R-:W-:-:S04]  /*0650*/  IMAD.WIDE R2, R7, 0x4, R2 ;  /* 0x0000000407027825 */ /* 0x002fc800078e0202 */
[C---:B------:R-:W-:Y:S01]  /*0660*/  IMAD.WIDE.U32 R6, R9.reuse, 0x4, R4 ;  /* 0x0000000409067825 */ /* 0x040fe200078e0004 */
[----:B------:R-:W2:Y:S04]  /*0670*/  LDG.E R13, desc[UR14][R2.64] ;  /* 0x0000000e020d7981 */ /* 0x000ea8000c1e1900 */
[----:B------:R-:W2:Y:S01]  /*0680*/  LDG.E R4, desc[UR14][R4.64] ;  /* 0x0000000e04047981 */ /* 0x000ea2000c1e1900 */
[----:B------:R-:W-:-:S03]  /*0690*/  IMAD.WIDE.U32 R8, R9, 0x4, R6 ;  /* 0x0000000409087825 */ /* 0x000fc600078e0006 */
[----:B------:R-:W3:Y:S04]  /*06a0*/  LDG.E R6, desc[UR14][R6.64] ;  /* 0x0000000e06067981 */ /* 0x000ee8000c1e1900 */
[----:B------:R-:W3:Y:S01]  /*06b0*/  LDG.E R17, desc[UR14][R2.64+0x4] ;  /* 0x0000040e02117981 */ /* 0x000ee2000c1e1900 */
[----:B------:R-:W-:-:S03]  /*06c0*/  IMAD.WIDE.U32 R10, R11, 0x4, R8 ;  /* 0x000000040b0a7825 */ /* 0x000fc600078e0008 */
[----:B------:R-:W4:Y:S04]  /*06d0*/  LDG.E R12, desc[UR14][R8.64] ;  /* 0x0000000e080c7981 */ /* 0x000f28000c1e1900 */
[----:B------:R-:W4:Y:S04]  /*06e0*/  LDG.E R19, desc[UR14][R2.64+0x8] ;  /* 0x0000080e02137981 */ /* 0x000f28000c1e1900 */
[----:B------:R-:W5:Y:S04]  /*06f0*/  LDG.E R21, desc[UR14][R2.64+0xc] ;  /* 0x00000c0e02157981 */ /* 0x000f68000c1e1900 */
[----:B------:R-:W5:Y:S01]  /*0700*/  LDG.E R10, desc[UR14][R10.64] ;  /* 0x0000000e0a0a7981 */ /* 0x000f62000c1e1900 */
[----:B------:R-:W-:Y:S01]  /*0710*/  UIADD3 UR4, UPT, UPT, UR4, 0x4, URZ ;  /* 0x0000000404047890 */ /* 0x000fe2000fffe0ff */
[----:B--2---:R-:W-:-:S04]  /*0720*/  FFMA R4, R13, R4, R18 ;  /* 0x000000040d047223 */ /* 0x004fc80000000012 */
[----:B---3--:R-:W-:-:S04]  /*0730*/  FFMA R4, R17, R6, R4 ;  /* 0x0000000611047223 */ /* 0x008fc80000000004 */
[----:B----4-:R-:W-:-:S04]  /*0740*/  FFMA R4, R19, R12, R4 ;  /* 0x0000000c13047223 */ /* 0x010fc80000000004 */
[----:B-----5:R-:W-:-:S07]  /*0750*/  FFMA R18, R21, R10, R4 ;  /* 0x0000000a15127223 */ /* 0x020fce0000000004 */
.L_x_3:
[----:B------:R-:W-:Y:S05]  /*0760*/  BRA.U !UP1, `(.L_x_0) ;  /* 0x0000000109947547 */ /* 0x000fea000b800000 */
[----:B------:R-:W-:Y:S01]  /*0770*/  UISETP.NE.AND UP0, UPT, UR5, 0x1, UPT ;  /* 0x000000010500788c */ /* 0x000fe2000bf05270 */
[----:B------:R-:W-:Y:S01]  /*0780*/  MOV R3, UR4 ;  /* 0x0000000400037c02 */ /* 0x000fe20008000f00 */
[----:B------:R-:W-:Y:S02]  /*0790*/  ULOP3.LUT UR5, UR18, 0x1, URZ, 0xc0, !UPT ;  /* 0x0000000112057892 */ /* 0x000fe4000f8ec0ff */
[----:B------:R-:W-:Y:S02]  /*07a0*/  MOV R7, UR18 ;  /* 0x0000001200077c02 */ /* 0x000fe40008000f00 */
[----:B------:R-:W-:Y:S01]  /*07b0*/  UISETP.NE.U32.AND UP1, UPT, UR5, 0x1, UPT ;  /* 0x000000010500788c */ /* 0x000fe2000bf25070 */
[----:B------:R-:W-:-:S04]  /*07c0*/  PLOP3.LUT P0, PT, PT, PT, UP0, 0x80, 0x8 ;  /* 0x000000000008781c */ /* 0x000fc80003f0f008 */
[----:B------:R-:W0:Y:S01]  /*07d0*/  @UP0 LDCU.128 UR8, c[0x0][0x390] ;  /* 0x00007200ff0807ac */ /* 0x000e220008000c00 */
[----:B------:R-:W-:-:S05]  /*07e0*/  PLOP3.LUT P1, PT, PT, PT, UP1, 0x80, 0x8 ;  /* 0x000000000008781c */ /* 0x000fca0003f2f018 */
[----:B------:R-:W1:Y:S03]  /*07f0*/  @!UP1 LDCU.128 UR20, c[0x0][0x390] ;  /* 0x00007200ff1497ac */ /* 0x000e660008000c00 */
[----:B------:R-:W-:Y:S01]  /*0800*/  @P0 IMAD R3, R3, UR18, R0 ;  /* 0x0000001203030c24 */ /* 0x000fe2000f8e0200 */
[----:B0-----:R-:W-:Y:S02]  /*0810*/  MOV R10, UR10 ;  /* 0x0000000a000a7c02 */ /* 0x001fe40008000f00 */
[----:B------:R-:W-:Y:S02]  /*0820*/  MOV R11, UR11 ;  /* 0x0000000b000b7c02 */ /* 0x000fe40008000f00 */
[----:B------:R-:W-:Y:S02]  /*0830*/  MOV R4, UR8 ;  /* 0x0000000800047c02 */ /* 0x000fe40008000f00 */
[----:B------:R-:W-:Y:S01]  /*0840*/  MOV R5, UR9 ;  /* 0x0000000900057c02 */ /* 0x000fe20008000f00 */
[----:B------:R-:W-:Y:S01]  /*0850*/  @P0 IMAD.WIDE R10, R3, 0x4, R10 ;  /* 0x00000004030a0825 */ /* 0x000fe200078e020a */
[----:B------:R-:W-:Y:S01]  /*0860*/  @P0 IADD3 R3, PT, PT, R16, UR4, RZ ;  /* 0x0000000410030c10 */ /* 0x000fe2000fffe0ff */
[----:B------:R-:W-:Y:S01]  /*0870*/  @UP0 UIADD3 UR4, UPT, UPT, UR4, 0x2, URZ ;  /* 0x0000000204040890 */ /* 0x000fe2000fffe0ff */
[----:B-1----:R-:W-:-:S02]  /*0880*/  MOV R6, UR20 ;  /* 0x0000001400067c02 */ /* 0x002fc40008000f00 */
[----:B------:R-:W-:Y:S01]  /*0890*/  MOV R8, UR22 ;  /* 0x0000001600087c02 */ /* 0x000fe20008000f00 */
[----:B------:R-:W-:Y:S01]  /*08a0*/  @P0 IMAD.WIDE R4, R3, 0x4, R4 ;  /* 0x0000000403040825 */ /* 0x000fe200078e0204 */
[----:B------:R-:W-:Y:S01]  /*08b0*/  MOV R9, UR23 ;  /* 0x0000001700097c02 */ /* 0x000fe20008000f00 */
[----:B------:R-:W2:Y:S01]  /*08c0*/  @P0 LDG.E R12, desc[UR14][R10.64] ;  /* 0x0000000e0a0c0981 */ /* 0x000ea2000c1e1900 */
[----:B------:R-:W-:Y:S01]  /*08d0*/  MOV R17, UR4 ;  /* 0x0000000400117c02 */ /* 0x000fe20008000f00 */
[----:B------:R-:W-:Y:S01]  /*08e0*/  @P0 IMAD.WIDE.U32 R2, R7, 0x4, R10 ;  /* 0x0000000407020825 */ /* 0x000fe200078e000a */
[----:B------:R-:W-:Y:S01]  /*08f0*/  MOV R7, UR21 ;  /* 0x0000001500077c02 */ /* 0x000fe20008000f00 */
[----:B------:R-:W2:Y:S01]  /*0900*/  @P0 LDG.E R19, desc[UR14][R4.64] ;  /* 0x0000000e04130981 */ /* 0x000ea2000c1e1900 */
[----:B------:R-:W-:Y:S01]  /*0910*/  @!P1 IADD3 R13, PT, PT, R16, UR4, RZ ;  /* 0x00000004100d9c10 */ /* 0x000fe2000fffe0ff */
[----:B------:R-:W-:Y:S02]  /*0920*/  @!P1 IMAD R17, R17, UR18, R0 ;  /* 0x0000001211119c24 */ /* 0x000fe4000f8e0200 */
[----:B------:R-:W3:Y:S02]  /*0930*/  @P0 LDG.E R21, desc[UR14][R4.64+0x4] ;  /* 0x0000040e04150981 */ /* 0x000ee4000c1e1900 */
[----:B------:R-:W-:-:S02]  /*0940*/  @!P1 IMAD.WIDE R6, R13, 0x4, R6 ;  /* 0x000000040d069825 */ /* 0x000fc400078e0206 */
[----:B------:R-:W3:Y:S02]  /*0950*/  @P0 LDG.E R2, desc[UR14][R2.64] ;  /* 0x0000000e02020981 */ /* 0x000ee4000c1e1900 */
[----:B------:R-:W-:Y:S02]  /*0960*/  @!P1 IMAD.WIDE R8, R17, 0x4, R8 ;  /* 0x0000000411089825 */ /* 0x000fe400078e0208 */
[----:B------:R-:W4:Y:S04]  /*0970*/  @!P1 LDG.E R7, desc[UR14][R6.64] ;  /* 0x0000000e06079981 */ /* 0x000f28000c1e1900 */
[----:B------:R-:W4:Y:S01]  /*0980*/  @!P1 LDG.E R8, desc[UR14][R8.64] ;  /* 0x0000000e08089981 */ /* 0x000f22000c1e1900 */
[----:B--2---:R-:W-:-:S04]  /*0990*/  @P0 FFMA R12, R19, R12, R18 ;  /* 0x0000000c130c0223 */ /* 0x004fc80000000012 */
[----:B---3--:R-:W-:-:S04]  /*09a0*/  @P0 FFMA R18, R21, R2, R12 ;  /* 0x0000000215120223 */ /* 0x008fc8000000000c */
[----:B----4-:R-:W-:-:S07]  /*09b0*/  @!P1 FFMA R18, R7, R8, R18 ;  /* 0x0000000807129223 */ /* 0x010fce0000000012 */
.L_x_0:
[----:B------:R-:W0:Y:S01]  /*09c0*/  LDC.64 R2, c[0x0][0x3a0] ;  /* 0x0000e800ff027b82 */ /* 0x000e220000000a00 */
[----:B------:R-:W-:-:S04]  /*09d0*/  IMAD R15, R0, UR16, R15 ;  /* 0x00000010000f7c24 */ /* 0x000fc8000f8e020f */
[----:B0-----:R-:W-:-:S05]  /*09e0*/  IMAD.WIDE R2, R15, 0x4, R2 ;  /* 0x000000040f027825 */ /* 0x001fca00078e0202 */
[----:B------:R-:W-:Y:S01]  /*09f0*/  STG.E desc[UR14][R2.64], R18 ;  /* 0x0000001202007986 */ /* 0x000fe2000c10190e */
[----:B------:R-:W-:Y:S05]  /*0a00*/  EXIT ;  /* 0x000000000000794d */ /* 0x000fea0003800000 */
.L_x_4:
[----:B------:R-:W-:-:S00]  /*0a10*/  BRA `(.L_x_4) ;  /* 0xfffffffc00fc7947 */ /* 0x000fc0000383ffff */
[----:B------:R-:W-:-:S00]  /*0a20*/  NOP ;  /* 0x0000000000007918 */ /* 0x000fc00000000000 */
        /* <DEDUP_REMOVED lines=13> */
.L_x_5:


//--------------------- .nv.shared.reserved.0     --------------------------
	.section	.nv.shared.reserved.0,"aw",@nobits
	.weak		__nv_reservedSMEM_offset_0_alias
	.size		__nv_reservedSMEM_offset_0_alias, 0, 64
	.other		__nv_reservedSMEM_offset_0_alias,@"STO_CUDA_RESERVED_SHARED STV_DEFAULT"
__nv_reservedSMEM_offset_0_alias:
	.zero		0
	.zero		64


//--------------------- .nv.constant0._Z12Multy2MatrixiiiPfS_S_ --------------------------
	.section	.nv.constant0._Z12Multy2MatrixiiiPfS_S_,"a",@progbits
	.sectionflags	@""
	.align	4
.nv.constant0._Z12Multy2MatrixiiiPfS_S_:
	.zero		936


//--------------------- SYMBOLS --------------------------

	.type		.nv.reservedSmem.offset0,@object
	.size		.nv.reservedSmem.offset0,0x4
